	.headerflags	@"EF_CUDA_TEXMODE_UNIFIED EF_CUDA_64BIT_ADDRESS EF_CUDA_ACCELERATORS EF_CUDA_SM90 EF_CUDA_VIRTUAL_SM(EF_CUDA_SM90)"
	.elftype	@"ET_EXEC"


//--------------------- .nv.info                  --------------------------
	.section	.nv.info,"",@"SHT_CUDA_INFO"
	.align	4


	//----- nvinfo : EIATTR_REGCOUNT
	.align		4
        /*0000*/ 	.byte	0x04, 0x2f
        /*0002*/ 	.short	(.L_2 - .L_1)
	.align		4
.L_1:
        /*0004*/ 	.word	index@(triton_per_fused_convolution_native_group_norm_24)
        /*0008*/ 	.word	0x00000018


	//----- nvinfo : EIATTR_MIN_STACK_SIZE
	.align		4
.L_2:
        /*000c*/ 	.byte	0x04, 0x12
        /*000e*/ 	.short	(.L_4 - .L_3)
	.align		4
.L_3:
        /*0010*/ 	.word	index@(triton_per_fused_convolution_native_group_norm_24)
        /*0014*/ 	.word	0x00000000


	//----- nvinfo : EIATTR_FRAME_SIZE
	.align		4
.L_4:
        /*0018*/ 	.byte	0x04, 0x11
        /*001a*/ 	.short	(.L_6 - .L_5)
	.align		4
.L_5:
        /*001c*/ 	.word	index@(triton_per_fused_convolution_native_group_norm_24)
        /*0020*/ 	.word	0x00000000


	//----- nvinfo : EIATTR_MIN_STACK_SIZE
	.align		4
.L_6:
        /*0024*/ 	.byte	0x04, 0x12
        /*0026*/ 	.short	(.L_8 - .L_7)
	.align		4
.L_7:
        /*0028*/ 	.word	index@(triton_per_fused_convolution_native_group_norm_24)
        /*002c*/ 	.word	0x00000000
.L_8:


//--------------------- .nv.info.triton_per_fused_convolution_native_group_norm_24 --------------------------
	.section	.nv.info.triton_per_fused_convolution_native_group_norm_24,"",@"SHT_CUDA_INFO"
	.sectionflags	@""
	.align	4


	//----- nvinfo : EIATTR_CUDA_API_VERSION
	.align		4
        /*0000*/ 	.byte	0x04, 0x37
        /*0002*/ 	.short	(.L_10 - .L_9)
.L_9:
        /*0004*/ 	.word	0x0000007c


	//----- nvinfo : EIATTR_KPARAM_INFO
	.align		4
.L_10:
        /*0008*/ 	.byte	0x04, 0x17
        /*000a*/ 	.short	(.L_12 - .L_11)
.L_11:
        /*000c*/ 	.word	0x00000000
        /*0010*/ 	.short	0x0005
        /*0012*/ 	.short	0x0024
        /*0014*/ 	.byte	0x00, 0xf0, 0x11, 0x00


	//----- nvinfo : EIATTR_KPARAM_INFO
	.align		4
.L_12:
        /*0018*/ 	.byte	0x04, 0x17
        /*001a*/ 	.short	(.L_14 - .L_13)
.L_13:
        /*001c*/ 	.word	0x00000000
        /*0020*/ 	.short	0x0004
        /*0022*/ 	.short	0x0020
        /*0024*/ 	.byte	0x00, 0xf0, 0x11, 0x00


	//----- nvinfo : EIATTR_KPARAM_INFO
	.align		4
.L_14:
        /*0028*/ 	.byte	0x04, 0x17
        /*002a*/ 	.short	(.L_16 - .L_15)
.L_15:
        /*002c*/ 	.word	0x00000000
        /*0030*/ 	.short	0x0003
        /*0032*/ 	.short	0x0018
        /*0034*/ 	.byte	0x00, 0xf4, 0x21, 0x00


	//----- nvinfo : EIATTR_KPARAM_INFO
	.align		4
.L_16:
        /*0038*/ 	.byte	0x04, 0x17
        /*003a*/ 	.short	(.L_18 - .L_17)
.L_17:
        /*003c*/ 	.word	0x00000000
        /*0040*/ 	.short	0x0002
        /*0042*/ 	.short	0x0010
        /*0044*/ 	.byte	0x00, 0xf4, 0x21, 0x00


	//----- nvinfo : EIATTR_KPARAM_INFO
	.align		4
.L_18:
        /*0048*/ 	.byte	0x04, 0x17
        /*004a*/ 	.short	(.L_20 - .L_19)
.L_19:
        /*004c*/ 	.word	0x00000000
        /*0050*/ 	.short	0x0001
        /*0052*/ 	.short	0x0008
        /*0054*/ 	.byte	0x00, 0xf4, 0x21, 0x00


	//----- nvinfo : EIATTR_KPARAM_INFO
	.align		4
.L_20:
        /*0058*/ 	.byte	0x04, 0x17
        /*005a*/ 	.short	(.L_22 - .L_21)
.L_21:
        /*005c*/ 	.word	0x00000000
        /*0060*/ 	.short	0x0000
        /*0062*/ 	.short	0x0000
        /*0064*/ 	.byte	0x00, 0xf4, 0x21, 0x00


	//----- nvinfo : EIATTR_SPARSE_MMA_MASK
	.align		4
.L_22:
        /*0068*/ 	.byte	0x03, 0x50
        /*006a*/ 	.short	0x0000


	//----- nvinfo : EIATTR_MAXREG_COUNT
	.align		4
        /*006c*/ 	.byte	0x03, 0x1b
        /*006e*/ 	.short	0x00ff


	//----- nvinfo : EIATTR_COOP_GROUP_MASK_REGIDS
	.align		4
        /*0070*/ 	.byte	0x04, 0x29
        /*0072*/ 	.short	(.L_24 - .L_23)


	//   ....[0]....
.L_23:
        /*0074*/ 	.word	0xffffffff


	//   ....[1]....
        /*0078*/ 	.word	0xffffffff


	//   ....[2]....
        /*007c*/ 	.word	0xffffffff


	//   ....[3]....
        /*0080*/ 	.word	0xffffffff


	//   ....[4]....
        /*0084*/ 	.word	0xffffffff


	//   ....[5]....
        /*0088*/ 	.word	0xffffffff


	//   ....[6]....
        /*008c*/ 	.word	0xffffffff


	//   ....[7]....
        /*0090*/ 	.word	0xffffffff


	//   ....[8]....
        /*0094*/ 	.word	0xffffffff


	//   ....[9]....
        /*0098*/ 	.word	0xffffffff


	//   ....[10]....
        /*009c*/ 	.word	0xffffffff


	//   ....[11]....
        /*00a0*/ 	.word	0xffffffff


	//----- nvinfo : EIATTR_COOP_GROUP_INSTR_OFFSETS
	.align		4
.L_24:
        /*00a4*/ 	.byte	0x04, 0x28
        /*00a6*/ 	.short	(.L_26 - .L_25)


	//   ....[0]....
.L_25:
        /*00a8*/ 	.word	0x00000210


	//   ....[1]....
        /*00ac*/ 	.word	0x00000230


	//   ....[2]....
        /*00b0*/ 	.word	0x00000250


	//   ....[3]....
        /*00b4*/ 	.word	0x00000270


	//   ....[4]....
        /*00b8*/ 	.word	0x00000290


	//   ....[5]....
        /*00bc*/ 	.word	0x00000330


	//   ....[6]....
        /*00c0*/ 	.word	0x00000420


	//   ....[7]....
        /*00c4*/ 	.word	0x00000440


	//   ....[8]....
        /*00c8*/ 	.word	0x00000460


	//   ....[9]....
        /*00cc*/ 	.word	0x00000490


	//   ....[10]....
        /*00d0*/ 	.word	0x000004b0


	//   ....[11]....
        /*00d4*/ 	.word	0x00000530


	//----- nvinfo : EIATTR_EXIT_INSTR_OFFSETS
	.align		4
.L_26:
        /*00d8*/ 	.byte	0x04, 0x1c
        /*00da*/ 	.short	(.L_28 - .L_27)


	//   ....[0]....
.L_27:
        /*00dc*/ 	.word	0x00000610


	//   ....[1]....
        /*00e0*/ 	.word	0x00000630


	//----- nvinfo : EIATTR_REQNTID
	.align		4
.L_28:
        /*00e4*/ 	.byte	0x04, 0x10
        /*00e6*/ 	.short	(.L_30 - .L_29)
.L_29:
        /*00e8*/ 	.word	0x00000040
        /*00ec*/ 	.word	0x00000001
        /*00f0*/ 	.word	0x00000001


	//----- nvinfo : EIATTR_CBANK_PARAM_SIZE
	.align		4
.L_30:
        /*00f4*/ 	.byte	0x03, 0x19
        /*00f6*/ 	.short	0x0028


	//----- nvinfo : EIATTR_PARAM_CBANK
	.align		4
        /*00f8*/ 	.byte	0x04, 0x0a
        /*00fa*/ 	.short	(.L_32 - .L_31)
	.align		4
.L_31:
        /*00fc*/ 	.word	index@(.nv.constant0.triton_per_fused_convolution_native_group_norm_24)
        /*0100*/ 	.short	0x0210
        /*0102*/ 	.short	0x0028


	//----- nvinfo : EIATTR_SW_WAR
	.align		4
.L_32:
        /*0104*/ 	.byte	0x04, 0x36
        /*0106*/ 	.short	(.L_34 - .L_33)
.L_33:
        /*0108*/ 	.word	0x00000008
.L_34:


//--------------------- .nv.callgraph             --------------------------
	.section	.nv.callgraph,"",@"SHT_CUDA_CALLGRAPH"
	.align	4
	.sectionentsize	8
	.align		4
        /*0000*/ 	.word	0x00000000
	.align		4
        /*0004*/ 	.word	0xffffffff
	.align		4
        /*0008*/ 	.word	0x00000000
	.align		4
        /*000c*/ 	.word	0xfffffffe
	.align		4
        /*0010*/ 	.word	0x00000000
	.align		4
        /*0014*/ 	.word	0xfffffffd
	.align		4
        /*0018*/ 	.word	0x00000000
	.align		4
        /*001c*/ 	.word	0xfffffffc


//--------------------- .nv.constant4             --------------------------
	.section	.nv.constant4,"a",@progbits
	.align	8
	.align		8
.nv.constant4:
        /*0000*/ 	.dword	_$_str


//--------------------- .text.triton_per_fused_convolution_native_group_norm_24 --------------------------
	.section	.text.triton_per_fused_convolution_native_group_norm_24,"ax",@progbits
	.sectionflags	@"SHF_BARRIERS=1"
	.align	128
        .global         triton_per_fused_convolution_native_group_norm_24
        .type           triton_per_fused_convolution_native_group_norm_24,@function
        .size           triton_per_fused_convolution_native_group_norm_24,(.L_x_1 - triton_per_fused_convolution_native_group_norm_24)
        .other          triton_per_fused_convolution_native_group_norm_24,@"STO_CUDA_ENTRY STV_DEFAULT"
triton_per_fused_convolution_native_group_norm_24:
.text.triton_per_fused_convolution_native_group_norm_24:
[----:B------:R-:W0:Y:S02]  /*0000*/  LDC R1, c[0x0][0x28] ;  /* 0x00000a00ff017b82 */ /* 0x000e240000000800 */
[----:B------:R-:W1:Y:S01]  /*0010*/  S2R R0, SR_CTAID.X ;  /* 0x0000000000007919 */ /* 0x000e620000002500 */
[----:B------:R-:W2:Y:S01]  /*0020*/  LDC.64 R4, c[0x0][0x220] ;  /* 0x00008800ff047b82 */ /* 0x000ea20000000a00 */
[----:B------:R-:W-:Y:S01]  /*0030*/  ULDC.64 UR6, c[0x0][0x208] ;  /* 0x0000820000067ab9 */ /* 0x000fe20000000a00 */
[----:B------:R-:W3:Y:S06]  /*0040*/  S2R R18, SR_TID.X ;  /* 0x0000000000127919 */ /* 0x000eec0000002100 */
[----:B------:R-:W4:Y:S01]  /*0050*/  LDC.64 R2, c[0x0][0x210] ;  /* 0x00008400ff027b82 */ /* 0x000f220000000a00 */
[----:B-1----:R-:W-:-:S04]  /*0060*/  SHF.R.S32.HI R7, RZ, 0x1f, R0 ;  /* 0x0000001fff077819 */ /* 0x002fc80000011400 */
[----:B------:R-:W-:Y:S02]  /*0070*/  LEA.HI R7, R7, R0, RZ, 0x5 ;  /* 0x0000000007077211 */ /* 0x000fe400078f28ff */
[----:B---3--:R-:W-:Y:S02]  /*0080*/  SHF.L.U32 R10, R18, 0x2, RZ ;  /* 0x00000002120a7819 */ /* 0x008fe400000006ff */
[----:B------:R-:W-:Y:S02]  /*0090*/  LOP3.LUT R7, R7, 0xfffffe0, RZ, 0xc0, !PT ;  /* 0x0fffffe007077812 */ /* 0x000fe400078ec0ff */
[----:B------:R-:W-:Y:S02]  /*00a0*/  SHF.R.U32.HI R6, RZ, 0x4, R10 ;  /* 0x00000004ff067819 */ /* 0x000fe4000001160a */
[----:B------:R-:W-:Y:S02]  /*00b0*/  IADD3 R11, -R7, R0, RZ ;  /* 0x00000000070b7210 */ /* 0x000fe40007ffe1ff */
[----:B------:R-:W-:-:S02]  /*00c0*/  SGXT.U32 R6, R6, 0x4 ;  /* 0x000000040606781a */ /* 0x000fc40000000000 */
[----:B------:R-:W-:Y:S02]  /*00d0*/  SHF.L.U32 R11, R11, 0x4, RZ ;  /* 0x000000040b0b7819 */ /* 0x000fe400000006ff */
[----:B------:R-:W-:Y:S02]  /*00e0*/  LOP3.LUT R7, R10, 0xfc, RZ, 0xc0, !PT ;  /* 0x000000fc0a077812 */ /* 0x000fe400078ec0ff */
[----:B------:R-:W-:Y:S02]  /*00f0*/  LOP3.LUT R11, R11, R6, RZ, 0xfc, !PT ;  /* 0x000000060b0b7212 */ /* 0x000fe400078efcff */
[----:B------:R-:W-:-:S03]  /*0100*/  LEA R7, R0, R7, 0x8 ;  /* 0x0000000700077211 */ /* 0x000fc600078e40ff */
[----:B--2---:R-:W-:-:S04]  /*0110*/  IMAD.WIDE R12, R11, 0x4, R4 ;  /* 0x000000040b0c7825 */ /* 0x004fc800078e0204 */
[----:B----4-:R-:W-:Y:S02]  /*0120*/  IMAD.WIDE R2, R7, 0x4, R2 ;  /* 0x0000000407027825 */ /* 0x010fe400078e0202 */
[----:B------:R-:W2:Y:S04]  /*0130*/  LDG.E.EL R12, desc[UR6][R12.64] ;  /* 0x000000060c0c7981 */ /* 0x000ea8000c2e1900 */
[----:B------:R-:W2:Y:S01]  /*0140*/  LDG.E.128 R4, desc[UR6][R2.64] ;  /* 0x0000000602047981 */ /* 0x000ea2000c1e1d00 */
[----:B------:R-:W1:Y:S01]  /*0150*/  S2UR UR5, SR_CgaCtaId ;  /* 0x00000000000579c3 */ /* 0x000e620000008800 */
[C---:B------:R-:W-:Y:S01]  /*0160*/  LOP3.LUT P1, RZ, R18.reuse, 0x1f, RZ, 0xc0, !PT ;  /* 0x0000001f12ff7812 */ /* 0x040fe2000782c0ff */
[----:B------:R-:W-:Y:S01]  /*0170*/  UMOV UR4, 0x400 ;  /* 0x0000040000047882 */ /* 0x000fe20000000000 */
[----:B------:R-:W-:Y:S01]  /*0180*/  ISETP.GE.AND P2, PT, R18, 0x2, PT ;  /* 0x000000021200780c */ /* 0x000fe20003f46270 */
[----:B-1----:R-:W-:Y:S01]  /*0190*/  UPRMT UR4, UR5, 0x654, UR4 ;  /* 0x0000065405047896 */ /* 0x002fe20008000004 */
[--C-:B--2---:R-:W-:Y:S01]  /*01a0*/  FADD R5, R5, R12.reuse ;  /* 0x0000000c05057221 */ /* 0x104fe20000000000 */
[--C-:B------:R-:W-:Y:S01]  /*01b0*/  FADD R4, R4, R12.reuse ;  /* 0x0000000c04047221 */ /* 0x100fe20000000000 */
[----:B------:R-:W-:-:S03]  /*01c0*/  FADD R6, R6, R12 ;  /* 0x0000000c06067221 */ /* 0x000fc60000000000 */
[----:B------:R-:W-:Y:S01]  /*01d0*/  FADD R11, R5, R4 ;  /* 0x00000004050b7221 */ /* 0x000fe20000000000 */
[----:B------:R-:W-:-:S03]  /*01e0*/  FADD R7, R7, R12 ;  /* 0x0000000c07077221 */ /* 0x000fc60000000000 */
[----:B------:R-:W-:-:S04]  /*01f0*/  FADD R14, R6, R11 ;  /* 0x0000000b060e7221 */ /* 0x000fc80000000000 */
[----:B------:R-:W-:-:S05]  /*0200*/  FADD R14, R7, R14 ;  /* 0x0000000e070e7221 */ /* 0x000fca0000000000 */
[----:B------:R-:W1:Y:S02]  /*0210*/  SHFL.BFLY PT, R11, R14, 0x10, 0x1f ;  /* 0x0e001f000e0b7f89 */ /* 0x000e6400000e0000 */
[----:B-1----:R-:W-:-:S05]  /*0220*/  FADD R11, R14, R11 ;  /* 0x0000000b0e0b7221 */ /* 0x002fca0000000000 */
[----:B------:R-:W1:Y:S02]  /*0230*/  SHFL.BFLY PT, R16, R11, 0x8, 0x1f ;  /* 0x0d001f000b107f89 */ /* 0x000e6400000e0000 */
[----:B-1----:R-:W-:-:S05]  /*0240*/  FADD R16, R11, R16 ;  /* 0x000000100b107221 */ /* 0x002fca0000000000 */
[----:B------:R-:W1:Y:S02]  /*0250*/  SHFL.BFLY PT, R13, R16, 0x4, 0x1f ;  /* 0x0c801f00100d7f89 */ /* 0x000e6400000e0000 */
[----:B-1----:R-:W-:-:S05]  /*0260*/  FADD R13, R16, R13 ;  /* 0x0000000d100d7221 */ /* 0x002fca0000000000 */
[----:B------:R-:W1:Y:S02]  /*0270*/  SHFL.BFLY PT, R12, R13, 0x2, 0x1f ;  /* 0x0c401f000d0c7f89 */ /* 0x000e6400000e0000 */
[----:B-1----:R-:W-:-:S05]  /*0280*/  FADD R15, R13, R12 ;  /* 0x0000000c0d0f7221 */ /* 0x002fca0000000000 */
[----:B------:R-:W1:Y:S01]  /*0290*/  SHFL.BFLY PT, R12, R15, 0x1, 0x1f ;  /* 0x0c201f000f0c7f89 */ /* 0x000e6200000e0000 */
[----:B------:R-:W-:Y:S01]  /*02a0*/  SHF.R.U32.HI R14, RZ, 0x3, R18 ;  /* 0x00000003ff0e7819 */ /* 0x000fe20000011612 */
[----:B-1----:R-:W-:-:S03]  /*02b0*/  FADD R11, R15, R12 ;  /* 0x0000000c0f0b7221 */ /* 0x002fc60000000000 */
[----:B------:R-:W-:-:S05]  /*02c0*/  LOP3.LUT R12, R14, 0x4, RZ, 0xc0, !PT ;  /* 0x000000040e0c7812 */ /* 0x000fca00078ec0ff */
[----:B------:R-:W-:Y:S01]  /*02d0*/  @!P1 STS [R12+UR4], R11 ;  /* 0x0000000b0c009988 */ /* 0x000fe20008000804 */
[----:B------:R-:W-:Y:S06]  /*02e0*/  BAR.SYNC.DEFER_BLOCKING 0x0 ;  /* 0x0000000000007b1d */ /* 0x000fec0000010000 */
[----:B------:R-:W1:Y:S01]  /*02f0*/  @!P2 LDS R9, [R10+UR4] ;  /* 0x000000040a09a984 */ /* 0x000e620008000800 */
[----:B------:R-:W-:-:S04]  /*0300*/  LOP3.LUT R13, R18, 0x1, RZ, 0xc0, !PT ;  /* 0x00000001120d7812 */ /* 0x000fc800078ec0ff */
[----:B------:R-:W-:-:S04]  /*0310*/  ISETP.NE.U32.AND P0, PT, R13, 0x1, PT ;  /* 0x000000010d00780c */ /* 0x000fc80003f05070 */
[----:B------:R-:W-:Y:S01]  /*0320*/  ISETP.LT.AND P0, PT, R18, 0x2, P0 ;  /* 0x000000021200780c */ /* 0x000fe20000701270 */
[----:B-1----:R-:W1:Y:S02]  /*0330*/  SHFL.BFLY PT, R14, R9, 0x1, 0x1f ;  /* 0x0c201f00090e7f89 */ /* 0x002e6400000e0000 */
[----:B-1----:R-:W-:-:S10]  /*0340*/  FADD R13, R9, R14 ;  /* 0x0000000e090d7221 */ /* 0x002fd40000000000 */
[----:B------:R-:W-:Y:S01]  /*0350*/  @P0 STS [R10+UR4], R13 ;  /* 0x0000000d0a000988 */ /* 0x000fe20008000804 */
[----:B------:R-:W-:Y:S06]  /*0360*/  BAR.SYNC.DEFER_BLOCKING 0x0 ;  /* 0x0000000000007b1d */ /* 0x000fec0000010000 */
[----:B------:R-:W1:Y:S02]  /*0370*/  LDS R14, [UR4] ;  /* 0x00000004ff0e7984 */ /* 0x000e640008000800 */
[----:B-1----:R-:W-:-:S04]  /*0380*/  FADD R11, RZ, R14 ;  /* 0x0000000eff0b7221 */ /* 0x002fc80000000000 */
[----:B------:R-:W-:-:S04]  /*0390*/  FMUL R11, R11, 0.00390625 ;  /* 0x3b8000000b0b7820 */ /* 0x000fc80000400000 */
[--C-:B------:R-:W-:Y:S01]  /*03a0*/  FADD R14, R5, -R11.reuse ;  /* 0x8000000b050e7221 */ /* 0x100fe20000000000 */
[----:B------:R-:W-:-:S03]  /*03b0*/  FADD R9, R4, -R11 ;  /* 0x8000000b04097221 */ /* 0x000fc60000000000 */
[----:B------:R-:W-:Y:S01]  /*03c0*/  FMUL R16, R14, R14 ;  /* 0x0000000e0e107220 */ /* 0x000fe20000400000 */
[----:B------:R-:W-:-:S03]  /*03d0*/  FADD R14, R6, -R11 ;  /* 0x8000000b060e7221 */ /* 0x000fc60000000000 */
[----:B------:R-:W-:Y:S01]  /*03e0*/  FFMA R15, R9, R9, R16 ;  /* 0x00000009090f7223 */ /* 0x000fe20000000010 */
[----:B------:R-:W-:-:S03]  /*03f0*/  FADD R9, R7, -R11 ;  /* 0x8000000b07097221 */ /* 0x000fc60000000000 */
[----:B------:R-:W-:-:S04]  /*0400*/  FFMA R14, R14, R14, R15 ;  /* 0x0000000e0e0e7223 */ /* 0x000fc8000000000f */
[----:B------:R-:W-:-:S05]  /*0410*/  FFMA R14, R9, R9, R14 ;  /* 0x00000009090e7223 */ /* 0x000fca000000000e */
[----:B------:R-:W1:Y:S02]  /*0420*/  SHFL.BFLY PT, R9, R14, 0x10, 0x1f ;  /* 0x0e001f000e097f89 */ /* 0x000e6400000e0000 */
[----:B-1----:R-:W-:-:S05]  /*0430*/  FADD R9, R14, R9 ;  /* 0x000000090e097221 */ /* 0x002fca0000000000 */
[----:B------:R-:W1:Y:S02]  /*0440*/  SHFL.BFLY PT, R16, R9, 0x8, 0x1f ;  /* 0x0d001f0009107f89 */ /* 0x000e6400000e0000 */
[----:B-1----:R-:W-:-:S05]  /*0450*/  FADD R16, R9, R16 ;  /* 0x0000001009107221 */ /* 0x002fca0000000000 */
[----:B------:R-:W1:Y:S02]  /*0460*/  SHFL.BFLY PT, R13, R16, 0x4, 0x1f ;  /* 0x0c801f00100d7f89 */ /* 0x000e6400000e0000 */
[----:B-1----:R-:W-:Y:S02]  /*0470*/  FADD R13, R16, R13 ;  /* 0x0000000d100d7221 */ /* 0x002fe40000000000 */
[----:B------:R-:W1:Y:S03]  /*0480*/  LDC.64 R16, c[0x0][0x228] ;  /* 0x00008a00ff107b82 */ /* 0x000e660000000a00 */
[----:B------:R-:W2:Y:S02]  /*0490*/  SHFL.BFLY PT, R20, R13, 0x2, 0x1f ;  /* 0x0c401f000d147f89 */ /* 0x000ea400000e0000 */
[----:B--2---:R-:W-:-:S05]  /*04a0*/  FADD R20, R13, R20 ;  /* 0x000000140d147221 */ /* 0x004fca0000000000 */
[----:B------:R-:W2:Y:S02]  /*04b0*/  SHFL.BFLY PT, R15, R20, 0x1, 0x1f ;  /* 0x0c201f00140f7f89 */ /* 0x000ea400000e0000 */
[----:B--2---:R-:W-:Y:S01]  /*04c0*/  FADD R19, R20, R15 ;  /* 0x0000000f14137221 */ /* 0x004fe20000000000 */
[----:B------:R-:W-:Y:S01]  /*04d0*/  BAR.SYNC.DEFER_BLOCKING 0x0 ;  /* 0x0000000000007b1d */ /* 0x000fe20000010000 */
[----:B------:R-:W-:-:S07]  /*04e0*/  HFMA2.MMA R20, -RZ, RZ, 0.9375, 0 ;  /* 0x3b800000ff147435 */ /* 0x000fce00000001ff */
[----:B------:R-:W2:Y:S01]  /*04f0*/  LDC.64 R14, c[0x0][0x218] ;  /* 0x00008600ff0e7b82 */ /* 0x000ea20000000a00 */
[----:B------:R-:W-:Y:S07]  /*0500*/  @!P1 STS [R12+UR4], R19 ;  /* 0x000000130c009988 */ /* 0x000fee0008000804 */
[----:B------:R-:W-:Y:S06]  /*0510*/  BAR.SYNC.DEFER_BLOCKING 0x0 ;  /* 0x0000000000007b1d */ /* 0x000fec0000010000 */
[----:B------:R-:W3:Y:S04]  /*0520*/  @!P2 LDS R8, [R10+UR4] ;  /* 0x000000040a08a984 */ /* 0x000ee80008000800 */
[----:B---3--:R-:W3:Y:S02]  /*0530*/  SHFL.BFLY PT, R9, R8, 0x1, 0x1f ;  /* 0x0c201f0008097f89 */ /* 0x008ee400000e0000 */
[----:B---3--:R-:W-:-:S05]  /*0540*/  FADD R21, R8, R9 ;  /* 0x0000000908157221 */ /* 0x008fca0000000000 */
[----:B------:R-:W-:Y:S01]  /*0550*/  @P0 STS [R10+UR4], R21 ;  /* 0x000000150a000988 */ /* 0x000fe20008000804 */
[----:B------:R-:W-:Y:S06]  /*0560*/  BAR.SYNC.DEFER_BLOCKING 0x0 ;  /* 0x0000000000007b1d */ /* 0x000fec0000010000 */
[----:B------:R-:W3:Y:S04]  /*0570*/  LDS R9, [UR4] ;  /* 0x00000004ff097984 */ /* 0x000ee80008000800 */
[----:B------:R4:W-:Y:S01]  /*0580*/  STG.E.128 desc[UR6][R2.64], R4 ;  /* 0x0000000402007986 */ /* 0x0009e2000c101d06 */
[----:B------:R-:W-:Y:S01]  /*0590*/  BAR.SYNC.DEFER_BLOCKING 0x0 ;  /* 0x0000000000007b1d */ /* 0x000fe20000010000 */
[----:B------:R-:W-:Y:S01]  /*05a0*/  LOP3.LUT P0, RZ, R18, 0x3f, RZ, 0xc0, !PT ;  /* 0x0000003f12ff7812 */ /* 0x000fe2000780c0ff */
[----:B-1----:R-:W-:-:S04]  /*05b0*/  IMAD.WIDE R12, R0, 0x4, R16 ;  /* 0x00000004000c7825 */ /* 0x002fc800078e0210 */
[----:B---3--:R-:W-:-:S04]  /*05c0*/  FADD R9, RZ, R9 ;  /* 0x00000009ff097221 */ /* 0x008fc80000000000 */
[----:B------:R-:W-:-:S06]  /*05d0*/  FFMA R19, R9, R20, 9.9999999747524270788e-07 ;  /* 0x358637bd09137423 */ /* 0x000fcc0000000014 */
[----:B------:R-:W1:Y:S01]  /*05e0*/  MUFU.RSQ R19, R19 ;  /* 0x0000001300137308 */ /* 0x000e620000001400 */
[----:B--2---:R-:W-:-:S05]  /*05f0*/  IMAD.WIDE R8, R0, 0x4, R14 ;  /* 0x0000000400087825 */ /* 0x004fca00078e020e */
[----:B-1----:R4:W-:Y:S01]  /*0600*/  @!P0 STG.E desc[UR6][R8.64], R19 ;  /* 0x0000001308008986 */ /* 0x0029e2000c101906 */
[----:B------:R-:W-:Y:S05]  /*0610*/  @P0 EXIT ;  /* 0x000000000000094d */ /* 0x000fea0003800000 */
[----:B------:R-:W-:Y:S01]  /*0620*/  STG.E desc[UR6][R12.64], R11 ;  /* 0x0000000b0c007986 */ /* 0x000fe2000c101906 */
[----:B------:R-:W-:Y:S05]  /*0630*/  EXIT ;  /* 0x000000000000794d */ /* 0x000fea0003800000 */
.L_x_0:
[----:B------:R-:W-:-:S00]  /*0640*/  BRA `(.L_x_0) ;  /* 0xfffffffc00fc7947 */ /* 0x000fc0000383ffff */
[----:B------:R-:W-:-:S00]  /*0650*/  NOP ;  /* 0x0000000000007918 */ /* 0x000fc00000000000 */
        /* <DEDUP_REMOVED lines=10> */
.L_x_1:


//--------------------- .nv.global.init           --------------------------
	.section	.nv.global.init,"aw",@progbits
.nv.global.init:
	.type		_$_str,@object
	.size		_$_str,(.L_0 - _$_str)
_$_str:
        /*0000*/ 	.byte	0x5f, 0x5f, 0x43, 0x55, 0x44, 0x41, 0x5f, 0x46, 0x54, 0x5a, 0x00
.L_0:


//--------------------- .nv.shared.triton_per_fused_convolution_native_group_norm_24 --------------------------
	.section	.nv.shared.triton_per_fused_convolution_native_group_norm_24,"aw",@nobits
	.sectionflags	@""
	.align	16
	.zero		1024


//--------------------- .nv.constant0.triton_per_fused_convolution_native_group_norm_24 --------------------------
	.section	.nv.constant0.triton_per_fused_convolution_native_group_norm_24,"a",@progbits
	.sectionflags	@""
	.align	4
.nv.constant0.triton_per_fused_convolution_native_group_norm_24:
	.zero		568
